	.headerflags	@"EF_CUDA_TEXMODE_UNIFIED EF_CUDA_64BIT_ADDRESS EF_CUDA_ACCELERATORS EF_CUDA_SM90 EF_CUDA_VIRTUAL_SM(EF_CUDA_SM90)"
	.elftype	@"ET_EXEC"


//--------------------- .nv.info                  --------------------------
	.section	.nv.info,"",@"SHT_CUDA_INFO"
	.align	4


	//----- nvinfo : EIATTR_REGCOUNT
	.align		4
        /*0000*/ 	.byte	0x04, 0x2f
        /*0002*/ 	.short	(.L_1 - .L_0)
	.align		4
.L_0:
        /*0004*/ 	.word	index@(triton_poi_fused_cat_2)
        /*0008*/ 	.word	0x00000020


	//----- nvinfo : EIATTR_MIN_STACK_SIZE
	.align		4
.L_1:
        /*000c*/ 	.byte	0x04, 0x12
        /*000e*/ 	.short	(.L_3 - .L_2)
	.align		4
.L_2:
        /*0010*/ 	.word	index@(triton_poi_fused_cat_2)
        /*0014*/ 	.word	0x00000000


	//----- nvinfo : EIATTR_FRAME_SIZE
	.align		4
.L_3:
        /*0018*/ 	.byte	0x04, 0x11
        /*001a*/ 	.short	(.L_5 - .L_4)
	.align		4
.L_4:
        /*001c*/ 	.word	index@(triton_poi_fused_cat_2)
        /*0020*/ 	.word	0x00000000


	//----- nvinfo : EIATTR_MIN_STACK_SIZE
	.align		4
.L_5:
        /*0024*/ 	.byte	0x04, 0x12
        /*0026*/ 	.short	(.L_7 - .L_6)
	.align		4
.L_6:
        /*0028*/ 	.word	index@(triton_poi_fused_cat_2)
        /*002c*/ 	.word	0x00000000
.L_7:


//--------------------- .nv.info.triton_poi_fused_cat_2 --------------------------
	.section	.nv.info.triton_poi_fused_cat_2,"",@"SHT_CUDA_INFO"
	.sectionflags	@""
	.align	4


	//----- nvinfo : EIATTR_CUDA_API_VERSION
	.align		4
        /*0000*/ 	.byte	0x04, 0x37
        /*0002*/ 	.short	(.L_9 - .L_8)
.L_8:
        /*0004*/ 	.word	0x0000007c


	//----- nvinfo : EIATTR_KPARAM_INFO
	.align		4
.L_9:
        /*0008*/ 	.byte	0x04, 0x17
        /*000a*/ 	.short	(.L_11 - .L_10)
.L_10:
        /*000c*/ 	.word	0x00000000
        /*0010*/ 	.short	0x0004
        /*0012*/ 	.short	0x0020
        /*0014*/ 	.byte	0x00, 0xf0, 0x11, 0x00


	//----- nvinfo : EIATTR_KPARAM_INFO
	.align		4
.L_11:
        /*0018*/ 	.byte	0x04, 0x17
        /*001a*/ 	.short	(.L_13 - .L_12)
.L_12:
        /*001c*/ 	.word	0x00000000
        /*0020*/ 	.short	0x0003
        /*0022*/ 	.short	0x0018
        /*0024*/ 	.byte	0x00, 0xf4, 0x21, 0x00


	//----- nvinfo : EIATTR_KPARAM_INFO
	.align		4
.L_13:
        /*0028*/ 	.byte	0x04, 0x17
        /*002a*/ 	.short	(.L_15 - .L_14)
.L_14:
        /*002c*/ 	.word	0x00000000
        /*0030*/ 	.short	0x0002
        /*0032*/ 	.short	0x0010
        /*0034*/ 	.byte	0x00, 0xf4, 0x21, 0x00


	//----- nvinfo : EIATTR_KPARAM_INFO
	.align		4
.L_15:
        /*0038*/ 	.byte	0x04, 0x17
        /*003a*/ 	.short	(.L_17 - .L_16)
.L_16:
        /*003c*/ 	.word	0x00000000
        /*0040*/ 	.short	0x0001
        /*0042*/ 	.short	0x0008
        /*0044*/ 	.byte	0x00, 0xf4, 0x21, 0x00


	//----- nvinfo : EIATTR_KPARAM_INFO
	.align		4
.L_17:
        /*0048*/ 	.byte	0x04, 0x17
        /*004a*/ 	.short	(.L_19 - .L_18)
.L_18:
        /*004c*/ 	.word	0x00000000
        /*0050*/ 	.short	0x0000
        /*0052*/ 	.short	0x0000
        /*0054*/ 	.byte	0x00, 0xf4, 0x21, 0x00


	//----- nvinfo : EIATTR_SPARSE_MMA_MASK
	.align		4
.L_19:
        /*0058*/ 	.byte	0x03, 0x50
        /*005a*/ 	.short	0x0000


	//----- nvinfo : EIATTR_MAXREG_COUNT
	.align		4
        /*005c*/ 	.byte	0x03, 0x1b
        /*005e*/ 	.short	0x00ff


	//----- nvinfo : EIATTR_EXIT_INSTR_OFFSETS
	.align		4
        /*0060*/ 	.byte	0x04, 0x1c
        /*0062*/ 	.short	(.L_21 - .L_20)


	//   ....[0]....
.L_20:
        /*0064*/ 	.word	0x000009a0


	//----- nvinfo : EIATTR_REQNTID
	.align		4
.L_21:
        /*0068*/ 	.byte	0x04, 0x10
        /*006a*/ 	.short	(.L_23 - .L_22)
.L_22:
        /*006c*/ 	.word	0x00000080
        /*0070*/ 	.word	0x00000001
        /*0074*/ 	.word	0x00000001


	//----- nvinfo : EIATTR_CBANK_PARAM_SIZE
	.align		4
.L_23:
        /*0078*/ 	.byte	0x03, 0x19
        /*007a*/ 	.short	0x0024


	//----- nvinfo : EIATTR_PARAM_CBANK
	.align		4
        /*007c*/ 	.byte	0x04, 0x0a
        /*007e*/ 	.short	(.L_25 - .L_24)
	.align		4
.L_24:
        /*0080*/ 	.word	index@(.nv.constant0.triton_poi_fused_cat_2)
        /*0084*/ 	.short	0x0210
        /*0086*/ 	.short	0x0024


	//----- nvinfo : EIATTR_SW_WAR
	.align		4
.L_25:
        /*0088*/ 	.byte	0x04, 0x36
        /*008a*/ 	.short	(.L_27 - .L_26)
.L_26:
        /*008c*/ 	.word	0x00000008
.L_27:


//--------------------- .nv.callgraph             --------------------------
	.section	.nv.callgraph,"",@"SHT_CUDA_CALLGRAPH"
	.align	4
	.sectionentsize	8
	.align		4
        /*0000*/ 	.word	0x00000000
	.align		4
        /*0004*/ 	.word	0xffffffff
	.align		4
        /*0008*/ 	.word	0x00000000
	.align		4
        /*000c*/ 	.word	0xfffffffe
	.align		4
        /*0010*/ 	.word	0x00000000
	.align		4
        /*0014*/ 	.word	0xfffffffd
	.align		4
        /*0018*/ 	.word	0x00000000
	.align		4
        /*001c*/ 	.word	0xfffffffc


//--------------------- .text.triton_poi_fused_cat_2 --------------------------
	.section	.text.triton_poi_fused_cat_2,"ax",@progbits
	.align	128
        .global         triton_poi_fused_cat_2
        .type           triton_poi_fused_cat_2,@function
        .size           triton_poi_fused_cat_2,(.L_x_1 - triton_poi_fused_cat_2)
        .other          triton_poi_fused_cat_2,@"STO_CUDA_ENTRY STV_DEFAULT"
triton_poi_fused_cat_2:
.text.triton_poi_fused_cat_2:
[----:B------:R-:W-:Y:S01]  /*0000*/  LDC R1, c[0x0][0x28] ;  /* 0x00000a00ff017b82 */ /* 0x000fe20000000800 */
[----:B------:R-:W1:Y:S07]  /*0010*/  S2R R0, SR_TID.X ;  /* 0x0000000000007919 */ /* 0x000e6e0000002100 */
[----:B------:R-:W2:Y:S01]  /*0020*/  LDC.64 R4, c[0x0][0x210] ;  /* 0x00008400ff047b82 */ /* 0x000ea20000000a00 */
[----:B------:R-:W-:Y:S02]  /*0030*/  CS2R R8, SRZ ;  /* 0x0000000000087805 */ /* 0x000fe4000001ff00 */
[----:B------:R-:W-:Y:S01]  /*0040*/  CS2R R10, SRZ ;  /* 0x00000000000a7805 */ /* 0x000fe2000001ff00 */
[----:B------:R-:W3:Y:S04]  /*0050*/  S2R R21, SR_CTAID.X ;  /* 0x0000000000157919 */ /* 0x000ee80000002500 */
[----:B------:R-:W4:Y:S01]  /*0060*/  LDC.64 R16, c[0x0][0x218] ;  /* 0x00008600ff107b82 */ /* 0x000f220000000a00 */
[----:B------:R-:W-:Y:S01]  /*0070*/  CS2R R22, SRZ ;  /* 0x0000000000167805 */ /* 0x000fe2000001ff00 */
[----:B------:R-:W-:Y:S01]  /*0080*/  ULDC.64 UR4, c[0x0][0x208] ;  /* 0x0000820000047ab9 */ /* 0x000fe20000000a00 */
[----:B------:R-:W-:Y:S01]  /*0090*/  CS2R R26, SRZ ;  /* 0x00000000001a7805 */ /* 0x000fe2000001ff00 */
[----:B------:R-:W-:Y:S01]  /*00a0*/  IMAD.MOV.U32 R20, RZ, RZ, RZ ;  /* 0x000000ffff147224 */ /* 0x000fe200078e00ff */
[----:B------:R-:W-:Y:S01]  /*00b0*/  ULDC.64 UR6, c[0x0][0x220] ;  /* 0x0000880000067ab9 */ /* 0x000fe20000000a00 */
[----:B-1----:R-:W-:Y:S01]  /*00c0*/  IMAD.SHL.U32 R0, R0, 0x4, RZ ;  /* 0x0000000400007824 */ /* 0x002fe200078e00ff */
[----:B---3--:R-:W-:-:S04]  /*00d0*/  SHF.R.S32.HI R28, RZ, 0x15, R21 ;  /* 0x00000015ff1c7819 */ /* 0x008fc80000011415 */
[----:B------:R-:W-:Y:S02]  /*00e0*/  LOP3.LUT R0, R0, 0x1fc, RZ, 0xc0, !PT ;  /* 0x000001fc00007812 */ /* 0x000fe400078ec0ff */
[----:B------:R-:W-:-:S03]  /*00f0*/  SGXT R28, R28, 0x1 ;  /* 0x000000011c1c781a */ /* 0x000fc60000000200 */
[----:B------:R-:W-:-:S04]  /*0100*/  IMAD R21, R21, 0x400, R0 ;  /* 0x0000040015157824 */ /* 0x000fc800078e0200 */
[----:B------:R-:W-:Y:S01]  /*0110*/  IMAD.HI R2, R21, 0x7e8472a9, RZ ;  /* 0x7e8472a915027827 */ /* 0x000fe200078e02ff */
[----:B------:R-:W-:-:S04]  /*0120*/  LEA.HI R19, R28, R21, RZ, 0xc ;  /* 0x000000151c137211 */ /* 0x000fc800078f60ff */
[----:B------:R-:W-:Y:S02]  /*0130*/  SHF.R.S32.HI R24, RZ, 0xc, R19 ;  /* 0x0000000cff187819 */ /* 0x000fe40000011413 */
[----:B------:R-:W-:-:S03]  /*0140*/  SHF.R.U32.HI R7, RZ, 0x1f, R2 ;  /* 0x0000001fff077819 */ /* 0x000fc60000011602 */
[----:B------:R-:W-:Y:S01]  /*0150*/  IMAD.HI R0, R24, 0x7e8472a9, RZ ;  /* 0x7e8472a918007827 */ /* 0x000fe200078e02ff */
[----:B------:R-:W-:-:S04]  /*0160*/  LEA.HI.SX32 R2, R2, R7, 0xd ;  /* 0x0000000702027211 */ /* 0x000fc800078f6aff */
[----:B------:R-:W-:Y:S01]  /*0170*/  SHF.R.U32.HI R3, RZ, 0x1f, R0 ;  /* 0x0000001fff037819 */ /* 0x000fe20000011600 */
[----:B------:R-:W-:-:S03]  /*0180*/  VIADD R25, R21, 0x200 ;  /* 0x0000020015197836 */ /* 0x000fc60000000000 */
[----:B------:R-:W-:Y:S02]  /*0190*/  LEA.HI.SX32 R3, R0, R3, 0x19 ;  /* 0x0000000300037211 */ /* 0x000fe400078fcaff */
[----:B------:R-:W-:-:S03]  /*01a0*/  LEA.HI R28, R28, R25, RZ, 0xc ;  /* 0x000000191c1c7211 */ /* 0x000fc600078f60ff */
[----:B------:R-:W-:Y:S02]  /*01b0*/  IMAD R24, R3, -0x103, R24 ;  /* 0xfffffefd03187824 */ /* 0x000fe400078e0218 */
[----:B------:R-:W-:Y:S01]  /*01c0*/  IMAD R3, R2, -0x103000, R21 ;  /* 0xffefd00002037824 */ /* 0x000fe200078e0215 */
[----:B------:R-:W-:Y:S01]  /*01d0*/  SHF.R.S32.HI R18, RZ, 0xc, R28 ;  /* 0x0000000cff127819 */ /* 0x000fe2000001141c */
[C---:B----4-:R-:W-:Y:S01]  /*01e0*/  IMAD.WIDE R6, R24.reuse, 0x4, R16 ;  /* 0x0000000418067825 */ /* 0x050fe200078e0210 */
[----:B------:R-:W-:-:S03]  /*01f0*/  ISETP.GE.AND P2, PT, R24, 0x80, PT ;  /* 0x000000801800780c */ /* 0x000fc60003f46270 */
[----:B------:R-:W-:Y:S02]  /*0200*/  IMAD R3, R2, 0x80000, R3 ;  /* 0x0008000002037824 */ /* 0x000fe400078e0203 */
[----:B------:R-:W-:-:S04]  /*0210*/  IMAD.HI R2, R25, 0x7e8472a9, RZ ;  /* 0x7e8472a919027827 */ /* 0x000fc800078e02ff */
[----:B------:R-:W-:Y:S01]  /*0220*/  IMAD.HI R0, R18, 0x7e8472a9, RZ ;  /* 0x7e8472a912007827 */ /* 0x000fe200078e02ff */
[----:B------:R-:W-:-:S03]  /*0230*/  SHF.R.U32.HI R15, RZ, 0x1f, R2 ;  /* 0x0000001fff0f7819 */ /* 0x000fc60000011602 */
[----:B--2---:R-:W-:Y:S01]  /*0240*/  IMAD.WIDE R12, R3, 0x4, R4 ;  /* 0x00000004030c7825 */ /* 0x004fe200078e0204 */
[----:B------:R-:W-:Y:S01]  /*0250*/  LEA.HI.SX32 R2, R2, R15, 0xd ;  /* 0x0000000f02027211 */ /* 0x000fe200078f6aff */
[----:B------:R-:W2:Y:S01]  /*0260*/  @!P2 LDG.E.EL R22, desc[UR4][R6.64] ;  /* 0x000000040616a981 */ /* 0x000ea2000c2e1900 */
[----:B------:R-:W-:Y:S01]  /*0270*/  SHF.R.U32.HI R15, RZ, 0x1f, R0 ;  /* 0x0000001fff0f7819 */ /* 0x000fe20000011600 */
[----:B------:R-:W-:Y:S02]  /*0280*/  IMAD.MOV.U32 R3, RZ, RZ, RZ ;  /* 0x000000ffff037224 */ /* 0x000fe400078e00ff */
[----:B------:R1:W3:Y:S01]  /*0290*/  @!P2 LDG.E.128 R8, desc[UR4][R12.64] ;  /* 0x000000040c08a981 */ /* 0x0002e2000c1e1d00 */
[----:B------:R-:W-:Y:S01]  /*02a0*/  LEA.HI.SX32 R15, R0, R15, 0x19 ;  /* 0x0000000f000f7211 */ /* 0x000fe200078fcaff */
[----:B------:R-:W-:Y:S02]  /*02b0*/  IMAD.HI R29, R21, 0x7e8472a9, RZ ;  /* 0x7e8472a9151d7827 */ /* 0x000fe400078e02ff */
[----:B------:R-:W4:Y:S02]  /*02c0*/  @!P2 LDG.E.EL R3, desc[UR4][R6.64] ;  /* 0x000000040603a981 */ /* 0x000f24000c2e1900 */
[----:B------:R-:W-:-:S02]  /*02d0*/  IMAD R18, R15, -0x103, R18 ;  /* 0xfffffefd0f127824 */ /* 0x000fc400078e0212 */
[----:B------:R-:W5:Y:S01]  /*02e0*/  @!P2 LDG.E.EL R23, desc[UR4][R6.64] ;  /* 0x000000040617a981 */ /* 0x000f62000c2e1900 */
[----:B------:R-:W-:Y:S02]  /*02f0*/  IMAD.MOV.U32 R0, RZ, RZ, RZ ;  /* 0x000000ffff007224 */ /* 0x000fe400078e00ff */
[----:B-1----:R-:W-:Y:S01]  /*0300*/  IMAD R13, R2, -0x103000, R25 ;  /* 0xffefd000020d7824 */ /* 0x002fe200078e0219 */
[C---:B------:R-:W-:Y:S01]  /*0310*/  ISETP.GE.AND P1, PT, R18.reuse, 0x80, PT ;  /* 0x000000801200780c */ /* 0x040fe20003f26270 */
[----:B------:R1:W5:Y:S01]  /*0320*/  @!P2 LDG.E.EL R26, desc[UR4][R6.64] ;  /* 0x00000004061aa981 */ /* 0x000362000c2e1900 */
[----:B------:R-:W-:-:S04]  /*0330*/  IMAD.WIDE R16, R18, 0x4, R16 ;  /* 0x0000000412107825 */ /* 0x000fc800078e0210 */
[----:B------:R-:W-:Y:S02]  /*0340*/  IMAD R13, R2, 0x80000, R13 ;  /* 0x00080000020d7824 */ /* 0x000fe400078e020d */
[----:B------:R-:W-:Y:S01]  /*0350*/  IMAD.MOV.U32 R2, RZ, RZ, RZ ;  /* 0x000000ffff027224 */ /* 0x000fe200078e00ff */
[----:B------:R-:W-:Y:S01]  /*0360*/  CS2R R14, SRZ ;  /* 0x00000000000e7805 */ /* 0x000fe2000001ff00 */
[----:B------:R-:W-:Y:S01]  /*0370*/  IMAD.WIDE R4, R13, 0x4, R4 ;  /* 0x000000040d047825 */ /* 0x000fe200078e0204 */
[----:B-1----:R-:W-:-:S03]  /*0380*/  SHF.R.U32.HI R7, RZ, 0x1f, R29 ;  /* 0x0000001fff077819 */ /* 0x002fc6000001161d */
[----:B------:R-:W-:Y:S01]  /*0390*/  VIADD R6, R21, 0x200 ;  /* 0x0000020015067836 */ /* 0x000fe20000000000 */
[----:B------:R-:W-:Y:S02]  /*03a0*/  CS2R R12, SRZ ;  /* 0x00000000000c7805 */ /* 0x000fe4000001ff00 */
[----:B------:R-:W-:Y:S01]  /*03b0*/  LOP3.LUT R28, R28, 0xfffff000, RZ, 0xc0, !PT ;  /* 0xfffff0001c1c7812 */ /* 0x000fe200078ec0ff */
[----:B------:R-:W5:Y:S01]  /*03c0*/  @!P1 LDG.E.EL R27, desc[UR4][R16.64] ;  /* 0x00000004101b9981 */ /* 0x000f62000c2e1900 */
[----:B------:R-:W-:Y:S01]  /*03d0*/  LOP3.LUT R19, R19, 0xfffff000, RZ, 0xc0, !PT ;  /* 0xfffff00013137812 */ /* 0x000fe200078ec0ff */
[----:B------:R-:W-:Y:S01]  /*03e0*/  IMAD.HI R6, R6, 0x7e8472a9, RZ ;  /* 0x7e8472a906067827 */ /* 0x000fe200078e02ff */
[----:B------:R-:W-:Y:S01]  /*03f0*/  LEA.HI.SX32 R7, R29, R7, 0xd ;  /* 0x000000071d077211 */ /* 0x000fe200078f6aff */
[----:B------:R-:W5:Y:S02]  /*0400*/  @!P1 LDG.E.EL R0, desc[UR4][R16.64] ;  /* 0x0000000410009981 */ /* 0x000f64000c2e1900 */
[----:B------:R-:W-:-:S02]  /*0410*/  IMAD.IADD R19, R21, 0x1, -R19 ;  /* 0x0000000115137824 */ /* 0x000fc400078e0a13 */
[----:B------:R-:W5:Y:S01]  /*0420*/  @!P1 LDG.E.EL R20, desc[UR4][R16.64] ;  /* 0x0000000410149981 */ /* 0x000f62000c2e1900 */
[----:B------:R-:W-:-:S03]  /*0430*/  IMAD R7, R7, 0x83000, RZ ;  /* 0x0008300007077824 */ /* 0x000fc600078e02ff */
[----:B------:R1:W5:Y:S04]  /*0440*/  @!P1 LDG.E.EL R2, desc[UR4][R16.64] ;  /* 0x0000000410029981 */ /* 0x000368000c2e1900 */
[----:B------:R1:W5:Y:S02]  /*0450*/  @!P1 LDG.E.128 R12, desc[UR4][R4.64] ;  /* 0x00000004040c9981 */ /* 0x000364000c1e1d00 */
[----:B-1----:R-:W-:Y:S01]  /*0460*/  IMAD.IADD R16, R25, 0x1, -R28 ;  /* 0x0000000119107824 */ /* 0x002fe200078e0a1c */
[----:B------:R-:W-:Y:S01]  /*0470*/  SHF.R.U32.HI R17, RZ, 0x1f, R6 ;  /* 0x0000001fff117819 */ /* 0x000fe20000011606 */
[----:B------:R-:W-:-:S03]  /*0480*/  IMAD.SHL.U32 R28, R24, 0x1000, RZ ;  /* 0x00001000181c7824 */ /* 0x000fc600078e00ff */
[----:B------:R-:W-:Y:S02]  /*0490*/  LEA.HI.SX32 R25, R6, R17, 0xd ;  /* 0x0000001106197211 */ /* 0x000fe400078f6aff */
[----:B------:R-:W-:Y:S02]  /*04a0*/  SHF.R.S32.HI R17, RZ, 0x1f, R19 ;  /* 0x0000001fff117819 */ /* 0x000fe40000011413 */
[--C-:B0-----:R-:W-:Y:S02]  /*04b0*/  IADD3 R4, P0, P3, R28, R19, R7.reuse ;  /* 0x000000131c047210 */ /* 0x101fe40007b1e007 */
[----:B------:R-:W-:Y:S02]  /*04c0*/  SHF.R.S32.HI R6, RZ, 0x1f, R7 ;  /* 0x0000001fff067819 */ /* 0x000fe40000011407 */
[----:B------:R-:W-:Y:S01]  /*04d0*/  SHF.R.S32.HI R5, RZ, 0x1f, R28 ;  /* 0x0000001fff057819 */ /* 0x000fe2000001141c */
[----:B------:R-:W-:-:S03]  /*04e0*/  IMAD.SHL.U32 R7, R18, 0x1000, RZ ;  /* 0x0000100012077824 */ /* 0x000fc600078e00ff */
[----:B------:R-:W-:Y:S01]  /*04f0*/  IADD3.X R5, R5, R17, R6, P0, P3 ;  /* 0x0000001105057210 */ /* 0x000fe200007e6406 */
[----:B------:R-:W-:Y:S01]  /*0500*/  IMAD R6, R25, 0x83000, RZ ;  /* 0x0008300019067824 */ /* 0x000fe200078e02ff */
[----:B------:R-:W-:Y:S02]  /*0510*/  SHF.R.S32.HI R19, RZ, 0x1f, R16 ;  /* 0x0000001fff137819 */ /* 0x000fe40000011410 */
[----:B------:R-:W-:Y:S02]  /*0520*/  LEA R28, P0, R4, UR6, 0x2 ;  /* 0x00000006041c7c11 */ /* 0x000fe4000f8010ff */
[----:B------:R-:W-:Y:S02]  /*0530*/  ISETP.GT.AND P3, PT, R24, 0x7f, PT ;  /* 0x0000007f1800780c */ /* 0x000fe40003f64270 */
[--C-:B------:R-:W-:Y:S02]  /*0540*/  IADD3 R16, P4, P5, R7, R16, R6.reuse ;  /* 0x0000001007107210 */ /* 0x100fe40007d9e006 */
[----:B------:R-:W-:-:S02]  /*0550*/  SHF.R.S32.HI R6, RZ, 0x1f, R6 ;  /* 0x0000001fff067819 */ /* 0x000fc40000011406 */
[----:B------:R-:W-:Y:S02]  /*0560*/  SHF.R.S32.HI R17, RZ, 0x1f, R7 ;  /* 0x0000001fff117819 */ /* 0x000fe40000011407 */
[----:B------:R-:W-:Y:S02]  /*0570*/  LEA.HI.X R29, R4, UR7, R5, 0x2, P0 ;  /* 0x00000007041d7c11 */ /* 0x000fe400080f1405 */
[----:B------:R-:W-:Y:S02]  /*0580*/  ISETP.GT.AND P0, PT, R18, 0x7f, PT ;  /* 0x0000007f1200780c */ /* 0x000fe40003f04270 */
[----:B------:R-:W-:Y:S02]  /*0590*/  IADD3.X R17, R17, R19, R6, P4, P5 ;  /* 0x0000001311117210 */ /* 0x000fe400027ea406 */
[----:B------:R-:W-:Y:S02]  /*05a0*/  CS2R R4, SRZ ;  /* 0x0000000000047805 */ /* 0x000fe4000001ff00 */
[----:B------:R-:W-:-:S02]  /*05b0*/  LEA R24, P4, R16, UR6, 0x2 ;  /* 0x0000000610187c11 */ /* 0x000fc4000f8810ff */
[----:B------:R-:W-:Y:S02]  /*05c0*/  CS2R R6, SRZ ;  /* 0x0000000000067805 */ /* 0x000fe4000001ff00 */
[----:B------:R-:W-:Y:S02]  /*05d0*/  CS2R R18, SRZ ;  /* 0x0000000000127805 */ /* 0x000fe4000001ff00 */
[----:B------:R-:W-:Y:S02]  /*05e0*/  LEA.HI.X R25, R16, UR7, R17, 0x2, P4 ;  /* 0x0000000710197c11 */ /* 0x000fe4000a0f1411 */
[----:B------:R-:W-:Y:S01]  /*05f0*/  CS2R R16, SRZ ;  /* 0x0000000000107805 */ /* 0x000fe2000001ff00 */
[----:B------:R5:W5:Y:S05]  /*0600*/  @P3 LDG.E.128 R4, desc[UR4][R28.64+-0x200000] ;  /* 0xe00000041c043981 */ /* 0x000b6a000c1e1d00 */
[----:B------:R0:W5:Y:S01]  /*0610*/  @P0 LDG.E.128 R16, desc[UR4][R24.64+-0x200000] ;  /* 0xe000000418100981 */ /* 0x000162000c1e1d00 */
[----:B--2---:R-:W-:-:S02]  /*0620*/  SEL R22, R22, RZ, !P2 ;  /* 0x000000ff16167207 */ /* 0x004fc40005000000 */
[----:B---3--:R-:W-:Y:S02]  /*0630*/  SEL R8, R8, RZ, !P2 ;  /* 0x000000ff08087207 */ /* 0x008fe40005000000 */
[----:B------:R-:W-:Y:S02]  /*0640*/  SEL R9, R9, RZ, !P2 ;  /* 0x000000ff09097207 */ /* 0x000fe40005000000 */
[----:B----4-:R-:W-:Y:S02]  /*0650*/  SEL R3, R3, RZ, !P2 ;  /* 0x000000ff03037207 */ /* 0x010fe40005000000 */
[----:B------:R-:W-:Y:S02]  /*0660*/  FSETP.GT.AND P4, PT, R9, -R22, PT ;  /* 0x800000160900720b */ /* 0x000fe40003f84000 */
[----:B------:R-:W-:Y:S02]  /*0670*/  FSETP.GT.AND P6, PT, R8, -R3, PT ;  /* 0x800000030800720b */ /* 0x000fe40003fc4000 */
[----:B------:R-:W-:-:S02]  /*0680*/  SEL R10, R10, RZ, !P2 ;  /* 0x000000ff0a0a7207 */ /* 0x000fc40005000000 */
[----:B-----5:R-:W-:Y:S01]  /*0690*/  SEL R29, R23, RZ, !P2 ;  /* 0x000000ff171d7207 */ /* 0x020fe20005000000 */
[----:B------:R-:W-:Y:S01]  /*06a0*/  FADD R3, R8, R3 ;  /* 0x0000000308037221 */ /* 0x000fe20000000000 */
[----:B------:R-:W-:Y:S01]  /*06b0*/  FADD R23, R9, R22 ;  /* 0x0000001609177221 */ /* 0x000fe20000000000 */
[----:B------:R-:W-:Y:S02]  /*06c0*/  SEL R8, R11, RZ, !P2 ;  /* 0x000000ff0b087207 */ /* 0x000fe40005000000 */
[----:B0-----:R-:W-:Y:S01]  /*06d0*/  SEL R25, R26, RZ, !P2 ;  /* 0x000000ff1a197207 */ /* 0x001fe20005000000 */
[C---:B------:R-:W-:Y:S01]  /*06e0*/  FADD R22, R10.reuse, R29 ;  /* 0x0000001d0a167221 */ /* 0x040fe20000000000 */
[----:B------:R-:W-:Y:S01]  /*06f0*/  FSETP.GT.AND P5, PT, R10, -R29, PT ;  /* 0x8000001d0a00720b */ /* 0x000fe20003fa4000 */
[----:B------:R-:W-:Y:S01]  /*0700*/  @!P4 FMUL R23, R23, 0.10000000149011611938 ;  /* 0x3dcccccd1717c820 */ /* 0x000fe20000400000 */
[----:B------:R-:W0:Y:S01]  /*0710*/  LDC.64 R10, c[0x0][0x228] ;  /* 0x00008a00ff0a7b82 */ /* 0x000e220000000a00 */
[----:B------:R-:W-:Y:S01]  /*0720*/  @!P6 FMUL R3, R3, 0.10000000149011611938 ;  /* 0x3dcccccd0303e820 */ /* 0x000fe20000400000 */
[----:B------:R-:W-:-:S02]  /*0730*/  FSETP.GT.AND P6, PT, R8, -R25, PT ;  /* 0x800000190800720b */ /* 0x000fc40003fc4000 */
[----:B------:R-:W-:Y:S02]  /*0740*/  SEL R24, R27, RZ, !P1 ;  /* 0x000000ff1b187207 */ /* 0x000fe40004800000 */
[----:B------:R-:W-:-:S04]  /*0750*/  SEL R9, R12, RZ, !P1 ;  /* 0x000000ff0c097207 */ /* 0x000fc80004800000 */
[C---:B------:R-:W-:Y:S01]  /*0760*/  FSETP.GT.AND P4, PT, R9.reuse, -R24, PT ;  /* 0x800000180900720b */ /* 0x040fe20003f84000 */
[----:B------:R-:W-:Y:S01]  /*0770*/  FADD R12, R8, R25 ;  /* 0x00000019080c7221 */ /* 0x000fe20000000000 */
[----:B------:R-:W-:Y:S01]  /*0780*/  FADD R8, R9, R24 ;  /* 0x0000001809087221 */ /* 0x000fe20000000000 */
[----:B------:R-:W-:Y:S02]  /*0790*/  SEL R13, R13, RZ, !P1 ;  /* 0x000000ff0d0d7207 */ /* 0x000fe40004800000 */
[----:B------:R-:W-:Y:S02]  /*07a0*/  SEL R14, R14, RZ, !P1 ;  /* 0x000000ff0e0e7207 */ /* 0x000fe40004800000 */
[----:B------:R-:W-:Y:S02]  /*07b0*/  SEL R15, R15, RZ, !P1 ;  /* 0x000000ff0f0f7207 */ /* 0x000fe40004800000 */
[----:B------:R-:W-:Y:S02]  /*07c0*/  SEL R24, R0, RZ, !P1 ;  /* 0x000000ff00187207 */ /* 0x000fe40004800000 */
[----:B------:R-:W-:-:S02]  /*07d0*/  SEL R25, R20, RZ, !P1 ;  /* 0x000000ff14197207 */ /* 0x000fc40004800000 */
[----:B------:R-:W-:Y:S01]  /*07e0*/  SEL R2, R2, RZ, !P1 ;  /* 0x000000ff02027207 */ /* 0x000fe20004800000 */
[----:B------:R-:W-:Y:S01]  /*07f0*/  @!P5 FMUL R22, R22, 0.10000000149011611938 ;  /* 0x3dcccccd1616d820 */ /* 0x000fe20000400000 */
[----:B------:R-:W-:Y:S01]  /*0800*/  @!P6 FMUL R12, R12, 0.10000000149011611938 ;  /* 0x3dcccccd0c0ce820 */ /* 0x000fe20000400000 */
[----:B------:R-:W-:Y:S01]  /*0810*/  @!P4 FMUL R8, R8, 0.10000000149011611938 ;  /* 0x3dcccccd0808c820 */ /* 0x000fe20000400000 */
[----:B------:R-:W-:Y:S02]  /*0820*/  FSETP.GT.AND P6, PT, R13, -R24, PT ;  /* 0x800000180d00720b */ /* 0x000fe40003fc4000 */
[----:B------:R-:W-:Y:S02]  /*0830*/  FSETP.GT.AND P5, PT, R14, -R25, PT ;  /* 0x800000190e00720b */ /* 0x000fe40003fa4000 */
[----:B------:R-:W-:Y:S01]  /*0840*/  FSETP.GT.AND P4, PT, R15, -R2, PT ;  /* 0x800000020f00720b */ /* 0x000fe20003f84000 */
[----:B0-----:R-:W-:-:S04]  /*0850*/  IMAD.WIDE R20, R21, 0x4, R10 ;  /* 0x0000000415147825 */ /* 0x001fc800078e020a */
[----:B------:R-:W-:Y:S01]  /*0860*/  FADD R9, R13, R24 ;  /* 0x000000180d097221 */ /* 0x000fe20000000000 */
[----:B------:R-:W-:Y:S01]  /*0870*/  FADD R10, R14, R25 ;  /* 0x000000190e0a7221 */ /* 0x000fe20000000000 */
[----:B------:R-:W-:Y:S02]  /*0880*/  FADD R11, R15, R2 ;  /* 0x000000020f0b7221 */ /* 0x000fe40000000000 */
[----:B------:R-:W-:Y:S02]  /*0890*/  @!P6 FMUL R9, R9, 0.10000000149011611938 ;  /* 0x3dcccccd0909e820 */ /* 0x000fe40000400000 */
[----:B------:R-:W-:Y:S02]  /*08a0*/  @!P5 FMUL R10, R10, 0.10000000149011611938 ;  /* 0x3dcccccd0a0ad820 */ /* 0x000fe40000400000 */
[----:B------:R-:W-:Y:S01]  /*08b0*/  @!P4 FMUL R11, R11, 0.10000000149011611938 ;  /* 0x3dcccccd0b0bc820 */ /* 0x000fe20000400000 */
[----:B------:R-:W-:Y:S02]  /*08c0*/  SEL R4, R4, RZ, P3 ;  /* 0x000000ff04047207 */ /* 0x000fe40001800000 */
[----:B------:R-:W-:-:S02]  /*08d0*/  SEL R0, R5, RZ, P3 ;  /* 0x000000ff05007207 */ /* 0x000fc40001800000 */
[----:B------:R-:W-:Y:S02]  /*08e0*/  SEL R27, R6, RZ, P3 ;  /* 0x000000ff061b7207 */ /* 0x000fe40001800000 */
[----:B------:R-:W-:Y:S02]  /*08f0*/  SEL R7, R7, RZ, P3 ;  /* 0x000000ff07077207 */ /* 0x000fe40001800000 */
[----:B------:R-:W-:Y:S02]  /*0900*/  SEL R4, R3, R4, !P2 ;  /* 0x0000000403047207 */ /* 0x000fe40005000000 */
[----:B------:R-:W-:Y:S02]  /*0910*/  SEL R5, R23, R0, !P2 ;  /* 0x0000000017057207 */ /* 0x000fe40005000000 */
[----:B------:R-:W-:Y:S02]  /*0920*/  SEL R6, R22, R27, !P2 ;  /* 0x0000001b16067207 */ /* 0x000fe40005000000 */
[----:B------:R-:W-:-:S02]  /*0930*/  SEL R7, R12, R7, !P2 ;  /* 0x000000070c077207 */ /* 0x000fc40005000000 */
[----:B------:R-:W-:Y:S02]  /*0940*/  @P1 SEL R8, R16, RZ, P0 ;  /* 0x000000ff10081207 */ /* 0x000fe40000000000 */
[----:B------:R-:W-:Y:S02]  /*0950*/  @P1 SEL R9, R17, RZ, P0 ;  /* 0x000000ff11091207 */ /* 0x000fe40000000000 */
[----:B------:R-:W-:Y:S02]  /*0960*/  @P1 SEL R10, R18, RZ, P0 ;  /* 0x000000ff120a1207 */ /* 0x000fe40000000000 */
[----:B------:R-:W-:Y:S01]  /*0970*/  @P1 SEL R11, R19, RZ, P0 ;  /* 0x000000ff130b1207 */ /* 0x000fe20000000000 */
[----:B------:R-:W-:Y:S04]  /*0980*/  STG.E.128 desc[UR4][R20.64], R4 ;  /* 0x0000000414007986 */ /* 0x000fe8000c101d04 */
[----:B------:R-:W-:Y:S01]  /*0990*/  STG.E.128 desc[UR4][R20.64+0x800], R8 ;  /* 0x0008000814007986 */ /* 0x000fe2000c101d04 */
[----:B------:R-:W-:Y:S05]  /*09a0*/  EXIT ;  /* 0x000000000000794d */ /* 0x000fea0003800000 */
.L_x_0:
[----:B------:R-:W-:-:S00]  /*09b0*/  BRA `(.L_x_0) ;  /* 0xfffffffc00fc7947 */ /* 0x000fc0000383ffff */
[----:B------:R-:W-:-:S00]  /*09c0*/  NOP ;  /* 0x0000000000007918 */ /* 0x000fc00000000000 */
        /* <DEDUP_REMOVED lines=11> */
.L_x_1:


//--------------------- .nv.constant0.triton_poi_fused_cat_2 --------------------------
	.section	.nv.constant0.triton_poi_fused_cat_2,"a",@progbits
	.sectionflags	@""
	.align	4
.nv.constant0.triton_poi_fused_cat_2:
	.zero		564
